	.headerflags	@"EF_CUDA_TEXMODE_UNIFIED EF_CUDA_64BIT_ADDRESS EF_CUDA_SM86 EF_CUDA_VIRTUAL_SM(EF_CUDA_SM86)"
	.elftype	@"ET_EXEC"


//--------------------- .nv.info                  --------------------------
	.section	.nv.info,"",@"SHT_CUDA_INFO"
	.align	4


	//----- nvinfo : EIATTR_REGCOUNT
	.align		4
        /*0000*/ 	.byte	0x04, 0x2f
        /*0002*/ 	.short	(.L_1 - .L_0)
	.align		4
.L_0:
        /*0004*/ 	.word	index@(triton_poi_fused_add_mul_18)
        /*0008*/ 	.word	0x00000018


	//----- nvinfo : EIATTR_MIN_STACK_SIZE
	.align		4
.L_1:
        /*000c*/ 	.byte	0x04, 0x12
        /*000e*/ 	.short	(.L_3 - .L_2)
	.align		4
.L_2:
        /*0010*/ 	.word	index@(triton_poi_fused_add_mul_18)
        /*0014*/ 	.word	0x00000000


	//----- nvinfo : EIATTR_FRAME_SIZE
	.align		4
.L_3:
        /*0018*/ 	.byte	0x04, 0x11
        /*001a*/ 	.short	(.L_5 - .L_4)
	.align		4
.L_4:
        /*001c*/ 	.word	index@(triton_poi_fused_add_mul_18)
        /*0020*/ 	.word	0x00000000


	//----- nvinfo : EIATTR_MIN_STACK_SIZE
	.align		4
.L_5:
        /*0024*/ 	.byte	0x04, 0x12
        /*0026*/ 	.short	(.L_7 - .L_6)
	.align		4
.L_6:
        /*0028*/ 	.word	index@(triton_poi_fused_add_mul_18)
        /*002c*/ 	.word	0x00000000
.L_7:


//--------------------- .nv.info.triton_poi_fused_add_mul_18 --------------------------
	.section	.nv.info.triton_poi_fused_add_mul_18,"",@"SHT_CUDA_INFO"
	.sectionflags	@""
	.align	4


	//----- nvinfo : EIATTR_CUDA_API_VERSION
	.align		4
        /*0000*/ 	.byte	0x04, 0x37
        /*0002*/ 	.short	(.L_9 - .L_8)
.L_8:
        /*0004*/ 	.word	0x0000007c


	//----- nvinfo : EIATTR_SW2861232_WAR
	.align		4
.L_9:
        /*0008*/ 	.byte	0x01, 0x35
	.zero		2


	//----- nvinfo : EIATTR_PARAM_CBANK
	.align		4
        /*000c*/ 	.byte	0x04, 0x0a
        /*000e*/ 	.short	(.L_11 - .L_10)
	.align		4
.L_10:
        /*0010*/ 	.word	index@(.nv.constant0.triton_poi_fused_add_mul_18)
        /*0014*/ 	.short	0x0160
        /*0016*/ 	.short	0x0050


	//----- nvinfo : EIATTR_CBANK_PARAM_SIZE
	.align		4
.L_11:
        /*0018*/ 	.byte	0x03, 0x19
        /*001a*/ 	.short	0x0050


	//----- nvinfo : EIATTR_KPARAM_INFO
	.align		4
        /*001c*/ 	.byte	0x04, 0x17
        /*001e*/ 	.short	(.L_13 - .L_12)
.L_12:
        /*0020*/ 	.word	0x00000000
        /*0024*/ 	.short	0x0009
        /*0026*/ 	.short	0x0048
        /*0028*/ 	.byte	0x00, 0xf4, 0x21, 0x00


	//----- nvinfo : EIATTR_KPARAM_INFO
	.align		4
.L_13:
        /*002c*/ 	.byte	0x04, 0x17
        /*002e*/ 	.short	(.L_15 - .L_14)
.L_14:
        /*0030*/ 	.word	0x00000000
        /*0034*/ 	.short	0x0008
        /*0036*/ 	.short	0x0040
        /*0038*/ 	.byte	0x00, 0xf0, 0x11, 0x00


	//----- nvinfo : EIATTR_KPARAM_INFO
	.align		4
.L_15:
        /*003c*/ 	.byte	0x04, 0x17
        /*003e*/ 	.short	(.L_17 - .L_16)
.L_16:
        /*0040*/ 	.word	0x00000000
        /*0044*/ 	.short	0x0007
        /*0046*/ 	.short	0x0038
        /*0048*/ 	.byte	0x00, 0xf4, 0x21, 0x00


	//----- nvinfo : EIATTR_KPARAM_INFO
	.align		4
.L_17:
        /*004c*/ 	.byte	0x04, 0x17
        /*004e*/ 	.short	(.L_19 - .L_18)
.L_18:
        /*0050*/ 	.word	0x00000000
        /*0054*/ 	.short	0x0006
        /*0056*/ 	.short	0x0030
        /*0058*/ 	.byte	0x00, 0xf4, 0x21, 0x00


	//----- nvinfo : EIATTR_KPARAM_INFO
	.align		4
.L_19:
        /*005c*/ 	.byte	0x04, 0x17
        /*005e*/ 	.short	(.L_21 - .L_20)
.L_20:
        /*0060*/ 	.word	0x00000000
        /*0064*/ 	.short	0x0005
        /*0066*/ 	.short	0x0028
        /*0068*/ 	.byte	0x00, 0xf4, 0x21, 0x00


	//----- nvinfo : EIATTR_KPARAM_INFO
	.align		4
.L_21:
        /*006c*/ 	.byte	0x04, 0x17
        /*006e*/ 	.short	(.L_23 - .L_22)
.L_22:
        /*0070*/ 	.word	0x00000000
        /*0074*/ 	.short	0x0004
        /*0076*/ 	.short	0x0020
        /*0078*/ 	.byte	0x00, 0xf4, 0x21, 0x00


	//----- nvinfo : EIATTR_KPARAM_INFO
	.align		4
.L_23:
        /*007c*/ 	.byte	0x04, 0x17
        /*007e*/ 	.short	(.L_25 - .L_24)
.L_24:
        /*0080*/ 	.word	0x00000000
        /*0084*/ 	.short	0x0003
        /*0086*/ 	.short	0x0018
        /*0088*/ 	.byte	0x00, 0xf4, 0x21, 0x00


	//----- nvinfo : EIATTR_KPARAM_INFO
	.align		4
.L_25:
        /*008c*/ 	.byte	0x04, 0x17
        /*008e*/ 	.short	(.L_27 - .L_26)
.L_26:
        /*0090*/ 	.word	0x00000000
        /*0094*/ 	.short	0x0002
        /*0096*/ 	.short	0x0010
        /*0098*/ 	.byte	0x00, 0xf4, 0x21, 0x00


	//----- nvinfo : EIATTR_KPARAM_INFO
	.align		4
.L_27:
        /*009c*/ 	.byte	0x04, 0x17
        /*009e*/ 	.short	(.L_29 - .L_28)
.L_28:
        /*00a0*/ 	.word	0x00000000
        /*00a4*/ 	.short	0x0001
        /*00a6*/ 	.short	0x0008
        /*00a8*/ 	.byte	0x00, 0xf4, 0x21, 0x00


	//----- nvinfo : EIATTR_KPARAM_INFO
	.align		4
.L_29:
        /*00ac*/ 	.byte	0x04, 0x17
        /*00ae*/ 	.short	(.L_31 - .L_30)
.L_30:
        /*00b0*/ 	.word	0x00000000
        /*00b4*/ 	.short	0x0000
        /*00b6*/ 	.short	0x0000
        /*00b8*/ 	.byte	0x00, 0xf4, 0x21, 0x00


	//----- nvinfo : EIATTR_MAXREG_COUNT
	.align		4
.L_31:
        /*00bc*/ 	.byte	0x03, 0x1b
        /*00be*/ 	.short	0x0080


	//----- nvinfo : EIATTR_EXIT_INSTR_OFFSETS
	.align		4
        /*00c0*/ 	.byte	0x04, 0x1c
        /*00c2*/ 	.short	(.L_33 - .L_32)


	//   ....[0]....
.L_32:
        /*00c4*/ 	.word	0x00000370


	//   ....[1]....
        /*00c8*/ 	.word	0x000003a0


	//----- nvinfo : EIATTR_REQNTID
	.align		4
.L_33:
        /*00cc*/ 	.byte	0x04, 0x10
        /*00ce*/ 	.short	(.L_35 - .L_34)
.L_34:
        /*00d0*/ 	.word	0x00000200
        /*00d4*/ 	.word	0x00000001
        /*00d8*/ 	.word	0x00000001
.L_35:


//--------------------- .nv.callgraph             --------------------------
	.section	.nv.callgraph,"",@"SHT_CUDA_CALLGRAPH"
	.align	4
	.sectionentsize	8
	.align		4
        /*0000*/ 	.word	0x00000000
	.align		4
        /*0004*/ 	.word	0xffffffff
	.align		4
        /*0008*/ 	.word	0x00000000
	.align		4
        /*000c*/ 	.word	0xfffffffe
	.align		4
        /*0010*/ 	.word	0x00000000
	.align		4
        /*0014*/ 	.word	0xfffffffd
	.align		4
        /*0018*/ 	.word	0x00000000
	.align		4
        /*001c*/ 	.word	0xfffffffc


//--------------------- .nv.rel.action            --------------------------
	.section	.nv.rel.action,"",@"SHT_CUDA_RELOCINFO"
	.align	8
	.sectionentsize	8
        /*0000*/ 	.byte	0x73, 0x00, 0x00, 0x00, 0x00, 0x00, 0x00, 0x00, 0x00, 0x00, 0x00, 0x11, 0x25, 0x00, 0x05, 0x36


//--------------------- .nv.constant0.triton_poi_fused_add_mul_18 --------------------------
	.section	.nv.constant0.triton_poi_fused_add_mul_18,"a",@progbits
	.sectionflags	@""
	.align	4
.nv.constant0.triton_poi_fused_add_mul_18:
	.zero		432


//--------------------- .text.triton_poi_fused_add_mul_18 --------------------------
	.section	.text.triton_poi_fused_add_mul_18,"ax",@progbits
	.sectioninfo	@"SHI_REGISTERS=24"
	.align	128
        .global         triton_poi_fused_add_mul_18
        .type           triton_poi_fused_add_mul_18,@function
        .size           triton_poi_fused_add_mul_18,(.L_x_1 - triton_poi_fused_add_mul_18)
        .other          triton_poi_fused_add_mul_18,@"STO_CUDA_ENTRY STV_DEFAULT"
triton_poi_fused_add_mul_18:
.text.triton_poi_fused_add_mul_18:
[----:B------:R-:W-:Y:S02]  /*0000*/  IMAD.MOV.U32 R1, RZ, RZ, c[0x0][0x28] ;  /* 0x00000a00ff017624 */ /* 0x000fe400078e00ff */
[----:B------:R-:W0:Y:S01]  /*0010*/  S2R R17, SR_TID.X ;  /* 0x0000000000117919 */ /* 0x000e220000002100 */
[----:B------:R-:W-:Y:S01]  /*0020*/  MOV R19, 0x2 ;  /* 0x0000000200137802 */ /* 0x000fe20000000f00 */
[----:B------:R-:W-:Y:S02]  /*0030*/  ULDC.64 UR4, c[0x0][0x118] ;  /* 0x0000460000047ab9 */ /* 0x000fe40000000a00 */
[----:B------:R-:W1:Y:S01]  /*0040*/  S2R R3, SR_CTAID.X ;  /* 0x0000000000037919 */ /* 0x000e620000002500 */
[----:B0-----:R-:W-:-:S05]  /*0050*/  LOP3.LUT R0, R17, 0x7f, RZ, 0xc0, !PT ;  /* 0x0000007f11007812 */ /* 0x001fca00078ec0ff */
[----:B-1----:R-:W-:-:S04]  /*0060*/  IMAD R0, R3, 0x80, R0 ;  /* 0x0000008003007824 */ /* 0x002fc800078e0200 */
[----:B------:R-:W-:-:S05]  /*0070*/  IMAD.HI R2, R0, 0x2aaaaaab, RZ ;  /* 0x2aaaaaab00027827 */ /* 0x000fca00078e02ff */
[----:B------:R-:W-:-:S04]  /*0080*/  SHF.R.U32.HI R3, RZ, 0x1f, R2 ;  /* 0x0000001fff037819 */ /* 0x000fc80000011602 */
[----:B------:R-:W-:-:S05]  /*0090*/  LEA.HI.SX32 R7, R2, R3, 0x17 ;  /* 0x0000000302077211 */ /* 0x000fca00078fbaff */
[----:B------:R-:W-:-:S04]  /*00a0*/  IMAD.WIDE R2, R7, R19, c[0x0][0x180] ;  /* 0x0000600007027625 */ /* 0x000fc800078e0213 */
[CC--:B------:R-:W-:Y:S01]  /*00b0*/  IMAD.WIDE R4, R7.reuse, R19.reuse, c[0x0][0x188] ;  /* 0x0000620007047625 */ /* 0x0c0fe200078e0213 */
[----:B------:R0:W2:Y:S04]  /*00c0*/  LDG.E.EL.U16 R15, [R2.64] ;  /* 0x00000004020f7981 */ /* 0x0000a8000c2e1500 */
[----:B------:R1:W3:Y:S01]  /*00d0*/  LDG.E.EL.U16 R16, [R4.64] ;  /* 0x0000000404107981 */ /* 0x0002e2000c2e1500 */
[----:B------:R-:W-:Y:S02]  /*00e0*/  IMAD R12, R7, -0xc00, R0 ;  /* 0xfffff400070c7824 */ /* 0x000fe400078e0200 */
[----:B------:R-:W-:Y:S02]  /*00f0*/  IMAD.MOV.U32 R21, RZ, RZ, 0x4 ;  /* 0x00000004ff157424 */ /* 0x000fe400078e00ff */
[C---:B------:R-:W-:Y:S01]  /*0100*/  IMAD.WIDE R10, R12.reuse, R19, c[0x0][0x190] ;  /* 0x000064000c0a7625 */ /* 0x040fe200078e0213 */
[----:B------:R-:W-:-:S03]  /*0110*/  IADD3 R14, R12, 0x3c00, RZ ;  /* 0x00003c000c0e7810 */ /* 0x000fc60007ffe0ff */
[----:B------:R-:W-:Y:S02]  /*0120*/  IMAD.WIDE R8, R0, R21, c[0x0][0x178] ;  /* 0x00005e0000087625 */ /* 0x000fe400078e0215 */
[----:B------:R-:W4:Y:S02]  /*0130*/  LDG.E.EL.U16 R10, [R10.64] ;  /* 0x000000040a0a7981 */ /* 0x000f24000c2e1500 */
[-C--:B------:R-:W-:Y:S02]  /*0140*/  IMAD.WIDE.U32 R6, R14, R19.reuse, c[0x0][0x170] ;  /* 0x00005c000e067625 */ /* 0x080fe400078e0013 */
[----:B------:R3:W5:Y:S02]  /*0150*/  LDG.E R8, [R8.64] ;  /* 0x0000000408087981 */ /* 0x000764000c1e1900 */
[----:B------:R-:W-:Y:S02]  /*0160*/  IMAD.WIDE R12, R12, R19, c[0x0][0x198] ;  /* 0x000066000c0c7625 */ /* 0x000fe400078e0213 */
[----:B------:R-:W4:Y:S02]  /*0170*/  LDG.E.EL.U16 R6, [R6.64] ;  /* 0x0000000406067981 */ /* 0x000f24000c2e1500 */
[----:B-1----:R-:W-:-:S02]  /*0180*/  IMAD.WIDE.U32 R4, R14, R21, c[0x0][0x168] ;  /* 0x00005a000e047625 */ /* 0x002fc400078e0015 */
[----:B------:R-:W4:Y:S02]  /*0190*/  LDG.E.EL.U16 R12, [R12.64] ;  /* 0x000000040c0c7981 */ /* 0x000f24000c2e1500 */
[----:B0-----:R-:W-:Y:S02]  /*01a0*/  IMAD.WIDE R2, R0, R19, c[0x0][0x160] ;  /* 0x0000580000027625 */ /* 0x001fe400078e0213 */
[----:B------:R0:W4:Y:S04]  /*01b0*/  LDG.E.EL R4, [R4.64] ;  /* 0x0000000404047981 */ /* 0x000128000c2e1900 */
[----:B------:R-:W4:Y:S01]  /*01c0*/  LDG.E.U16 R0, [R2.64] ;  /* 0x0000000402007981 */ /* 0x000f22000c1e1500 */
[----:B--2---:R-:W-:-:S04]  /*01d0*/  SHF.L.U32 R14, R15, 0x10, RZ ;  /* 0x000000100f0e7819 */ /* 0x004fc800000006ff */
[----:B------:R-:W-:Y:S01]  /*01e0*/  FSETP.GE.AND P0, PT, R14, RZ, PT ;  /* 0x000000ff0e00720b */ /* 0x000fe20003f06000 */
[----:B---3--:R-:W-:-:S03]  /*01f0*/  IMAD.U32 R9, R16, 0x10000, RZ ;  /* 0x0001000010097824 */ /* 0x008fc600078e00ff */
[----:B------:R-:W-:Y:S02]  /*0200*/  SEL R15, R15, RZ, !P0 ;  /* 0x000000ff0f0f7207 */ /* 0x000fe40004000000 */
[----:B------:R-:W-:Y:S02]  /*0210*/  FSETP.GTU.AND P0, PT, R9, RZ, PT ;  /* 0x000000ff0900720b */ /* 0x000fe40003f0c000 */
[----:B------:R-:W-:Y:S02]  /*0220*/  SHF.L.U32 R15, R15, 0x10, RZ ;  /* 0x000000100f0f7819 */ /* 0x000fe400000006ff */
[----:B------:R-:W-:-:S03]  /*0230*/  SEL R16, R16, RZ, P0 ;  /* 0x000000ff10107207 */ /* 0x000fc60000000000 */
[----:B------:R-:W-:Y:S02]  /*0240*/  FADD R15, RZ, -R15 ;  /* 0x8000000fff0f7221 */ /* 0x000fe40000000000 */
[----:B------:R-:W-:-:S05]  /*0250*/  IMAD.U32 R16, R16, 0x10000, RZ ;  /* 0x0001000010107824 */ /* 0x000fca00078e00ff */
[C---:B------:R-:W-:Y:S02]  /*0260*/  FSETP.GT.AND P0, PT, R15.reuse, R16, PT ;  /* 0x000000100f00720b */ /* 0x040fe40003f04000 */
[----:B------:R-:W-:-:S11]  /*0270*/  FSETP.NAN.AND P1, PT, R15, R15, PT ;  /* 0x0000000f0f00720b */ /* 0x000fd60003f28000 */
[----:B------:R-:W-:-:S05]  /*0280*/  @!P0 FSEL R15, R15, R16, P1 ;  /* 0x000000100f0f8208 */ /* 0x000fca0000800000 */
[----:B------:R-:W-:-:S05]  /*0290*/  FMUL R15, R15, 0.0078740157186985015869 ;  /* 0x3c0102040f0f7820 */ /* 0x000fca0000400000 */
[C---:B------:R-:W-:Y:S02]  /*02a0*/  FSETP.GT.AND P0, PT, R15.reuse, 9.9999997473787516356e-06, PT ;  /* 0x3727c5ac0f00780b */ /* 0x040fe40003f04000 */
[----:B------:R-:W-:Y:S02]  /*02b0*/  FSETP.NAN.AND P1, PT, R15, R15, PT ;  /* 0x0000000f0f00720b */ /* 0x000fe40003f28000 */
[----:B-----5:R-:W-:Y:S01]  /*02c0*/  I2FP.F32.S32 R8, R8 ;  /* 0x0000000800087245 */ /* 0x020fe20000201400 */
[----:B----4-:R-:W-:Y:S01]  /*02d0*/  IMAD.U32 R10, R10, 0x10000, RZ ;  /* 0x000100000a0a7824 */ /* 0x010fe200078e00ff */
[----:B0-----:R-:W-:-:S07]  /*02e0*/  SHF.L.U32 R5, R6, 0x10, RZ ;  /* 0x0000001006057819 */ /* 0x001fce00000006ff */
[----:B------:R-:W-:Y:S02]  /*02f0*/  @!P0 FSEL R15, R15, 9.9999997473787516356e-06, P1 ;  /* 0x3727c5ac0f0f8808 */ /* 0x000fe40000800000 */
[----:B------:R-:W-:Y:S02]  /*0300*/  LOP3.LUT P0, RZ, R17, 0x180, RZ, 0xc0, !PT ;  /* 0x0000018011ff7812 */ /* 0x000fe4000780c0ff */
[----:B------:R-:W-:Y:S01]  /*0310*/  SHF.L.U32 R7, R12, 0x10, RZ ;  /* 0x000000100c077819 */ /* 0x000fe200000006ff */
[----:B------:R-:W-:Y:S01]  /*0320*/  FMUL R15, R8, R15 ;  /* 0x0000000f080f7220 */ /* 0x000fe20000400000 */
[----:B------:R-:W-:Y:S01]  /*0330*/  SHF.L.U32 R0, R0, 0x10, RZ ;  /* 0x0000001000007819 */ /* 0x000fe200000006ff */
[----:B------:R-:W-:Y:S02]  /*0340*/  FADD R4, R4, R5 ;  /* 0x0000000504047221 */ /* 0x000fe40000000000 */
[----:B------:R-:W-:-:S04]  /*0350*/  FFMA R7, R10, R15, R7 ;  /* 0x0000000f0a077223 */ /* 0x000fc80000000007 */
[----:B------:R-:W-:Y:S02]  /*0360*/  FFMA R0, R7, R4, R0 ;  /* 0x0000000407007223 */ /* 0x000fe40000000000 */
[----:B------:R-:W-:Y:S05]  /*0370*/  @P0 EXIT ;  /* 0x000000000000094d */ /* 0x000fea0003800000 */
[----:B------:R-:W-:-:S05]  /*0380*/  F2FP.BF16.PACK_AB R0, RZ, R0 ;  /* 0x00000000ff00723e */ /* 0x000fca00000010ff */
[----:B------:R-:W-:Y:S01]  /*0390*/  STG.E.U16 [R2.64], R0 ;  /* 0x0000000002007986 */ /* 0x000fe2000c101504 */
[----:B------:R-:W-:Y:S05]  /*03a0*/  EXIT ;  /* 0x000000000000794d */ /* 0x000fea0003800000 */
.L_x_0:
[----:B------:R-:W-:-:S00]  /*03b0*/  BRA `(.L_x_0) ;  /* 0xfffffff000007947 */ /* 0x000fc0000383ffff */
[----:B------:R-:W-:-:S00]  /*03c0*/  NOP ;  /* 0x0000000000007918 */ /* 0x000fc00000000000 */
        /* <DEDUP_REMOVED lines=11> */
.L_x_1:
